	.headerflags	@"EF_CUDA_TEXMODE_UNIFIED EF_CUDA_64BIT_ADDRESS EF_CUDA_ACCELERATORS EF_CUDA_SM90 EF_CUDA_VIRTUAL_SM(EF_CUDA_SM90)"
	.elftype	@"ET_EXEC"


//--------------------- .nv.info                  --------------------------
	.section	.nv.info,"",@"SHT_CUDA_INFO"
	.align	4


	//----- nvinfo : EIATTR_REGCOUNT
	.align		4
        /*0000*/ 	.byte	0x04, 0x2f
        /*0002*/ 	.short	(.L_3 - .L_2)
	.align		4
.L_2:
        /*0004*/ 	.word	index@(triton_poi_fused__native_batch_norm_legit_no_training_add_mul_softplus_tanh_39)
        /*0008*/ 	.word	0x00000011


	//----- nvinfo : EIATTR_MIN_STACK_SIZE
	.align		4
.L_3:
        /*000c*/ 	.byte	0x04, 0x12
        /*000e*/ 	.short	(.L_5 - .L_4)
	.align		4
.L_4:
        /*0010*/ 	.word	index@(triton_poi_fused__native_batch_norm_legit_no_training_add_mul_softplus_tanh_39)
        /*0014*/ 	.word	0x00000000


	//----- nvinfo : EIATTR_FRAME_SIZE
	.align		4
.L_5:
        /*0018*/ 	.byte	0x04, 0x11
        /*001a*/ 	.short	(.L_7 - .L_6)
	.align		4
.L_6:
        /*001c*/ 	.word	index@(triton_poi_fused__native_batch_norm_legit_no_training_add_mul_softplus_tanh_39)
        /*0020*/ 	.word	0x00000000


	//----- nvinfo : EIATTR_MIN_STACK_SIZE
	.align		4
.L_7:
        /*0024*/ 	.byte	0x04, 0x12
        /*0026*/ 	.short	(.L_9 - .L_8)
	.align		4
.L_8:
        /*0028*/ 	.word	index@(triton_poi_fused__native_batch_norm_legit_no_training_add_mul_softplus_tanh_39)
        /*002c*/ 	.word	0x00000000
.L_9:


//--------------------- .nv.info.triton_poi_fused__native_batch_norm_legit_no_training_add_mul_softplus_tanh_39 --------------------------
	.section	.nv.info.triton_poi_fused__native_batch_norm_legit_no_training_add_mul_softplus_tanh_39,"",@"SHT_CUDA_INFO"
	.sectionflags	@""
	.align	4


	//----- nvinfo : EIATTR_CUDA_API_VERSION
	.align		4
        /*0000*/ 	.byte	0x04, 0x37
        /*0002*/ 	.short	(.L_11 - .L_10)
.L_10:
        /*0004*/ 	.word	0x0000007c


	//----- nvinfo : EIATTR_KPARAM_INFO
	.align		4
.L_11:
        /*0008*/ 	.byte	0x04, 0x17
        /*000a*/ 	.short	(.L_13 - .L_12)
.L_12:
        /*000c*/ 	.word	0x00000000
        /*0010*/ 	.short	0x0007
        /*0012*/ 	.short	0x0038
        /*0014*/ 	.byte	0x00, 0xf0, 0x11, 0x00


	//----- nvinfo : EIATTR_KPARAM_INFO
	.align		4
.L_13:
        /*0018*/ 	.byte	0x04, 0x17
        /*001a*/ 	.short	(.L_15 - .L_14)
.L_14:
        /*001c*/ 	.word	0x00000000
        /*0020*/ 	.short	0x0006
        /*0022*/ 	.short	0x0030
        /*0024*/ 	.byte	0x00, 0xf4, 0x21, 0x00


	//----- nvinfo : EIATTR_KPARAM_INFO
	.align		4
.L_15:
        /*0028*/ 	.byte	0x04, 0x17
        /*002a*/ 	.short	(.L_17 - .L_16)
.L_16:
        /*002c*/ 	.word	0x00000000
        /*0030*/ 	.short	0x0005
        /*0032*/ 	.short	0x0028
        /*0034*/ 	.byte	0x00, 0xf4, 0x21, 0x00


	//----- nvinfo : EIATTR_KPARAM_INFO
	.align		4
.L_17:
        /*0038*/ 	.byte	0x04, 0x17
        /*003a*/ 	.short	(.L_19 - .L_18)
.L_18:
        /*003c*/ 	.word	0x00000000
        /*0040*/ 	.short	0x0004
        /*0042*/ 	.short	0x0020
        /*0044*/ 	.byte	0x00, 0xf4, 0x21, 0x00


	//----- nvinfo : EIATTR_KPARAM_INFO
	.align		4
.L_19:
        /*0048*/ 	.byte	0x04, 0x17
        /*004a*/ 	.short	(.L_21 - .L_20)
.L_20:
        /*004c*/ 	.word	0x00000000
        /*0050*/ 	.short	0x0003
        /*0052*/ 	.short	0x0018
        /*0054*/ 	.byte	0x00, 0xf4, 0x21, 0x00


	//----- nvinfo : EIATTR_KPARAM_INFO
	.align		4
.L_21:
        /*0058*/ 	.byte	0x04, 0x17
        /*005a*/ 	.short	(.L_23 - .L_22)
.L_22:
        /*005c*/ 	.word	0x00000000
        /*0060*/ 	.short	0x0002
        /*0062*/ 	.short	0x0010
        /*0064*/ 	.byte	0x00, 0xf4, 0x21, 0x00


	//----- nvinfo : EIATTR_KPARAM_INFO
	.align		4
.L_23:
        /*0068*/ 	.byte	0x04, 0x17
        /*006a*/ 	.short	(.L_25 - .L_24)
.L_24:
        /*006c*/ 	.word	0x00000000
        /*0070*/ 	.short	0x0001
        /*0072*/ 	.short	0x0008
        /*0074*/ 	.byte	0x00, 0xf4, 0x21, 0x00


	//----- nvinfo : EIATTR_KPARAM_INFO
	.align		4
.L_25:
        /*0078*/ 	.byte	0x04, 0x17
        /*007a*/ 	.short	(.L_27 - .L_26)
.L_26:
        /*007c*/ 	.word	0x00000000
        /*0080*/ 	.short	0x0000
        /*0082*/ 	.short	0x0000
        /*0084*/ 	.byte	0x00, 0xf4, 0x21, 0x00


	//----- nvinfo : EIATTR_SPARSE_MMA_MASK
	.align		4
.L_27:
        /*0088*/ 	.byte	0x03, 0x50
        /*008a*/ 	.short	0x0000


	//----- nvinfo : EIATTR_MAXREG_COUNT
	.align		4
        /*008c*/ 	.byte	0x03, 0x1b
        /*008e*/ 	.short	0x00ff


	//----- nvinfo : EIATTR_EXIT_INSTR_OFFSETS
	.align		4
        /*0090*/ 	.byte	0x04, 0x1c
        /*0092*/ 	.short	(.L_29 - .L_28)


	//   ....[0]....
.L_28:
        /*0094*/ 	.word	0x000006c0


	//----- nvinfo : EIATTR_REQNTID
	.align		4
.L_29:
        /*0098*/ 	.byte	0x04, 0x10
        /*009a*/ 	.short	(.L_31 - .L_30)
.L_30:
        /*009c*/ 	.word	0x00000080
        /*00a0*/ 	.word	0x00000001
        /*00a4*/ 	.word	0x00000001


	//----- nvinfo : EIATTR_CRS_STACK_SIZE
	.align		4
.L_31:
        /*00a8*/ 	.byte	0x04, 0x1e
        /*00aa*/ 	.short	(.L_33 - .L_32)
.L_32:
        /*00ac*/ 	.word	0x00000000


	//----- nvinfo : EIATTR_CBANK_PARAM_SIZE
	.align		4
.L_33:
        /*00b0*/ 	.byte	0x03, 0x19
        /*00b2*/ 	.short	0x003c


	//----- nvinfo : EIATTR_PARAM_CBANK
	.align		4
        /*00b4*/ 	.byte	0x04, 0x0a
        /*00b6*/ 	.short	(.L_35 - .L_34)
	.align		4
.L_34:
        /*00b8*/ 	.word	index@(.nv.constant0.triton_poi_fused__native_batch_norm_legit_no_training_add_mul_softplus_tanh_39)
        /*00bc*/ 	.short	0x0210
        /*00be*/ 	.short	0x003c


	//----- nvinfo : EIATTR_SW_WAR
	.align		4
.L_35:
        /*00c0*/ 	.byte	0x04, 0x36
        /*00c2*/ 	.short	(.L_37 - .L_36)
.L_36:
        /*00c4*/ 	.word	0x00000008
.L_37:


//--------------------- .nv.callgraph             --------------------------
	.section	.nv.callgraph,"",@"SHT_CUDA_CALLGRAPH"
	.align	4
	.sectionentsize	8
	.align		4
        /*0000*/ 	.word	0x00000000
	.align		4
        /*0004*/ 	.word	0xffffffff
	.align		4
        /*0008*/ 	.word	0x00000000
	.align		4
        /*000c*/ 	.word	0xfffffffe
	.align		4
        /*0010*/ 	.word	0x00000000
	.align		4
        /*0014*/ 	.word	0xfffffffd
	.align		4
        /*0018*/ 	.word	0x00000000
	.align		4
        /*001c*/ 	.word	0xfffffffc


//--------------------- .nv.constant4             --------------------------
	.section	.nv.constant4,"a",@progbits
	.align	8
	.align		8
.nv.constant4:
        /*0000*/ 	.dword	_$_str
	.align		8
        /*0008*/ 	.dword	_$_str_$_2


//--------------------- .text.triton_poi_fused__native_batch_norm_legit_no_training_add_mul_softplus_tanh_39 --------------------------
	.section	.text.triton_poi_fused__native_batch_norm_legit_no_training_add_mul_softplus_tanh_39,"ax",@progbits
	.align	128
        .global         triton_poi_fused__native_batch_norm_legit_no_training_add_mul_softplus_tanh_39
        .type           triton_poi_fused__native_batch_norm_legit_no_training_add_mul_softplus_tanh_39,@function
        .size           triton_poi_fused__native_batch_norm_legit_no_training_add_mul_softplus_tanh_39,(.L_x_6 - triton_poi_fused__native_batch_norm_legit_no_training_add_mul_softplus_tanh_39)
        .other          triton_poi_fused__native_batch_norm_legit_no_training_add_mul_softplus_tanh_39,@"STO_CUDA_ENTRY STV_DEFAULT"
triton_poi_fused__native_batch_norm_legit_no_training_add_mul_softplus_tanh_39:
.text.triton_poi_fused__native_batch_norm_legit_no_training_add_mul_softplus_tanh_39:
[----:B------:R-:W0:Y:S01]  /*0000*/  LDC R1, c[0x0][0x28] ;  /* 0x00000a00ff017b82 */ /* 0x000e220000000800 */
[----:B------:R-:W1:Y:S07]  /*0010*/  S2R R2, SR_TID.X ;  /* 0x0000000000027919 */ /* 0x000e6e0000002100 */
[----:B------:R-:W2:Y:S01]  /*0020*/  LDC.64 R8, c[0x0][0x228] ;  /* 0x00008a00ff087b82 */ /* 0x000ea20000000a00 */
[----:B------:R-:W-:Y:S01]  /*0030*/  ULDC.64 UR4, c[0x0][0x208] ;  /* 0x0000820000047ab9 */ /* 0x000fe20000000a00 */
[----:B------:R-:W3:Y:S06]  /*0040*/  S2R R3, SR_CTAID.X ;  /* 0x0000000000037919 */ /* 0x000eec0000002500 */
[----:B------:R-:W4:Y:S08]  /*0050*/  LDC.64 R4, c[0x0][0x218] ;  /* 0x00008600ff047b82 */ /* 0x000f300000000a00 */
[----:B------:R-:W5:Y:S08]  /*0060*/  LDC.64 R6, c[0x0][0x220] ;  /* 0x00008800ff067b82 */ /* 0x000f700000000a00 */
[----:B------:R-:W5:Y:S01]  /*0070*/  LDC.64 R10, c[0x0][0x230] ;  /* 0x00008c00ff0a7b82 */ /* 0x000f620000000a00 */
[----:B-1----:R-:W-:-:S07]  /*0080*/  LOP3.LUT R2, R2, 0x7f, RZ, 0xc0, !PT ;  /* 0x0000007f02027812 */ /* 0x002fce00078ec0ff */
[----:B------:R-:W1:Y:S01]  /*0090*/  LDC.64 R12, c[0x0][0x238] ;  /* 0x00008e00ff0c7b82 */ /* 0x000e620000000a00 */
[----:B---3--:R-:W-:Y:S02]  /*00a0*/  SHF.R.S32.HI R0, RZ, 0x18, R3 ;  /* 0x00000018ff007819 */ /* 0x008fe40000011403 */
[----:B------:R-:W-:Y:S02]  /*00b0*/  LEA R2, R3, R2, 0x7 ;  /* 0x0000000203027211 */ /* 0x000fe400078e38ff */
[----:B------:R-:W-:-:S04]  /*00c0*/  SGXT R3, R0, 0x1 ;  /* 0x000000010003781a */ /* 0x000fc80000000200 */
[----:B------:R-:W-:-:S04]  /*00d0*/  LEA.HI R3, R3, R2, RZ, 0x9 ;  /* 0x0000000203037211 */ /* 0x000fc800078f48ff */
[----:B------:R-:W-:-:S04]  /*00e0*/  LOP3.LUT R3, R3, 0xfffffe00, RZ, 0xc0, !PT ;  /* 0xfffffe0003037812 */ /* 0x000fc800078ec0ff */
[----:B------:R-:W-:-:S05]  /*00f0*/  IADD3 R3, R2, -R3, RZ ;  /* 0x8000000302037210 */ /* 0x000fca0007ffe0ff */
[----:B--2---:R-:W-:-:S05]  /*0100*/  IMAD.WIDE R8, R3, 0x4, R8 ;  /* 0x0000000403087825 */ /* 0x004fca00078e0208 */
[----:B------:R2:W3:Y:S01]  /*0110*/  LDG.E.EL R0, desc[UR4][R8.64] ;  /* 0x0000000408007981 */ /* 0x0004e2000c2e1900 */
[----:B----4-:R-:W-:-:S04]  /*0120*/  IMAD.WIDE R4, R2, 0x4, R4 ;  /* 0x0000000402047825 */ /* 0x010fc800078e0204 */
[C---:B0----5:R-:W-:Y:S02]  /*0130*/  IMAD.WIDE R6, R3.reuse, 0x4, R6 ;  /* 0x0000000403067825 */ /* 0x061fe400078e0206 */
[----:B------:R-:W4:Y:S02]  /*0140*/  LDG.E R4, desc[UR4][R4.64] ;  /* 0x0000000404047981 */ /* 0x000f24000c1e1900 */
[C---:B------:R-:W-:Y:S01]  /*0150*/  IMAD.WIDE R10, R3.reuse, 0x4, R10 ;  /* 0x00000004030a7825 */ /* 0x040fe200078e020a */
[----:B--2---:R-:W0:Y:S01]  /*0160*/  LDC.64 R8, c[0x0][0x240] ;  /* 0x00009000ff087b82 */ /* 0x004e220000000a00 */
[----:B------:R-:W4:Y:S02]  /*0170*/  LDG.E.EL R7, desc[UR4][R6.64] ;  /* 0x0000000406077981 */ /* 0x000f24000c2e1900 */
[----:B-1----:R-:W-:Y:S02]  /*0180*/  IMAD.WIDE R12, R3, 0x4, R12 ;  /* 0x00000004030c7825 */ /* 0x002fe400078e020c */
[----:B------:R1:W2:Y:S04]  /*0190*/  LDG.E.EL R10, desc[UR4][R10.64] ;  /* 0x000000040a0a7981 */ /* 0x0002a8000c2e1900 */
[----:B------:R-:W2:Y:S01]  /*01a0*/  LDG.E.EL R13, desc[UR4][R12.64] ;  /* 0x000000040c0d7981 */ /* 0x000ea2000c2e1900 */
[----:B-1----:R-:W-:Y:S01]  /*01b0*/  HFMA2.MMA R11, -RZ, RZ, 1.625, 0 ;  /* 0x3e800000ff0b7435 */ /* 0x002fe200000001ff */
[----:B0-----:R-:W-:-:S05]  /*01c0*/  IMAD.WIDE R8, R2, 0x4, R8 ;  /* 0x0000000402087825 */ /* 0x001fca00078e0208 */
[----:B------:R0:W5:Y:S01]  /*01d0*/  LDG.E R3, desc[UR4][R8.64] ;  /* 0x0000000408037981 */ /* 0x000162000c1e1900 */
[----:B------:R-:W-:Y:S01]  /*01e0*/  BSSY B0, `(.L_x_0) ;  /* 0x0000030000007945 */ /* 0x000fe20003800000 */
[----:B---3--:R-:W-:-:S04]  /*01f0*/  FADD R0, R0, 9.9999997473787516356e-06 ;  /* 0x3727c5ac00007421 */ /* 0x008fc80000000000 */
[----:B------:R-:W1:Y:S01]  /*0200*/  MUFU.SQRT R14, R0 ;  /* 0x00000000000e7308 */ /* 0x000e620000002000 */
[----:B----4-:R-:W-:Y:S01]  /*0210*/  FADD R4, R4, -R7 ;  /* 0x8000000704047221 */ /* 0x010fe20000000000 */
[C---:B-1----:R-:W-:Y:S02]  /*0220*/  FSETP.GT.AND P0, PT, R14.reuse, 8.50705917302346158658e+37, PT ;  /* 0x7e8000000e00780b */ /* 0x042fe40003f04000 */
[----:B------:R-:W-:Y:S02]  /*0230*/  FSETP.GEU.AND P1, PT, R14, 1.175494350822287508e-38, PT ;  /* 0x008000000e00780b */ /* 0x000fe40003f2e000 */
[----:B------:R-:W-:-:S09]  /*0240*/  FSEL R5, R11, 1, P0 ;  /* 0x3f8000000b057808 */ /* 0x000fd20000000000 */
[----:B------:R-:W-:Y:S02]  /*0250*/  @P0 FMUL R14, R14, 0.25 ;  /* 0x3e8000000e0e0820 */ /* 0x000fe40000400000 */
[----:B------:R-:W-:Y:S02]  /*0260*/  @!P1 FMUL R5, R5, 16777216 ;  /* 0x4b80000005059820 */ /* 0x000fe40000400000 */
[----:B------:R-:W-:-:S06]  /*0270*/  @!P1 FMUL R14, R14, 16777216 ;  /* 0x4b8000000e0e9820 */ /* 0x000fcc0000400000 */
[----:B------:R-:W1:Y:S02]  /*0280*/  MUFU.RCP R14, R14 ;  /* 0x0000000e000e7308 */ /* 0x000e640000001000 */
[----:B-1----:R-:W-:-:S04]  /*0290*/  FMUL R5, R14, R5 ;  /* 0x000000050e057220 */ /* 0x002fc80000400000 */
[----:B------:R-:W-:-:S04]  /*02a0*/  FMUL R4, R4, R5 ;  /* 0x0000000504047220 */ /* 0x000fc80000400000 */
[----:B--2---:R-:W-:Y:S01]  /*02b0*/  FFMA R4, R10, R4, R13 ;  /* 0x000000040a047223 */ /* 0x004fe2000000000d */
[----:B------:R-:W-:-:S03]  /*02c0*/  MOV R10, 0x3d39bf78 ;  /* 0x3d39bf78000a7802 */ /* 0x000fc60000000f00 */
[----:B------:R-:W-:-:S05]  /*02d0*/  FMUL R0, R4, 1.4426950216293334961 ;  /* 0x3fb8aa3b04007820 */ /* 0x000fca0000400000 */
[----:B------:R-:W-:-:S13]  /*02e0*/  FSETP.GEU.AND P0, PT, R0, -126, PT ;  /* 0xc2fc00000000780b */ /* 0x000fda0003f0e000 */
[----:B------:R-:W-:-:S04]  /*02f0*/  @!P0 FMUL R0, R0, 0.5 ;  /* 0x3f00000000008820 */ /* 0x000fc80000400000 */
[----:B------:R-:W1:Y:S02]  /*0300*/  MUFU.EX2 R5, R0 ;  /* 0x0000000000057308 */ /* 0x000e640000000800 */
[----:B-1----:R-:W-:Y:S01]  /*0310*/  @!P0 FMUL R5, R5, R5 ;  /* 0x0000000505058220 */ /* 0x002fe20000400000 */
[----:B------:R-:W-:-:S03]  /*0320*/  FSETP.GT.AND P0, PT, R4, 20, PT ;  /* 0x41a000000400780b */ /* 0x000fc60003f04000 */
[C---:B------:R-:W-:Y:S01]  /*0330*/  FADD.FTZ.RZ R6, R5.reuse, 1 ;  /* 0x3f80000005067421 */ /* 0x040fe2000001c000 */
[----:B------:R-:W-:-:S04]  /*0340*/  ISETP.GE.U32.AND P1, PT, R5, 0x7f800000, PT ;  /* 0x7f8000000500780c */ /* 0x000fc80003f26070 */
[----:B------:R-:W-:-:S04]  /*0350*/  IADD3 R6, R6, -0x3f400000, RZ ;  /* 0xc0c0000006067810 */ /* 0x000fc80007ffe0ff */
[----:B------:R-:W-:-:S04]  /*0360*/  LOP3.LUT R6, R6, 0xff800000, RZ, 0xc0, !PT ;  /* 0xff80000006067812 */ /* 0x000fc800078ec0ff */
[----:B0-----:R-:W-:Y:S02]  /*0370*/  IADD3 R8, -R6, 0x40800000, RZ ;  /* 0x4080000006087810 */ /* 0x001fe40007ffe1ff */
[----:B------:R-:W-:Y:S02]  /*0380*/  IADD3 R7, R5, -R6, RZ ;  /* 0x8000000605077210 */ /* 0x000fe40007ffe0ff */
[----:B------:R-:W-:Y:S01]  /*0390*/  I2FP.F32.S32 R6, R6 ;  /* 0x0000000600067245 */ /* 0x000fe20000201400 */
[----:B------:R-:W-:-:S04]  /*03a0*/  FFMA.FTZ R8, R8, R11, -1 ;  /* 0xbf80000008087423 */ /* 0x000fc8000001000b */
[----:B------:R-:W-:Y:S01]  /*03b0*/  FADD R7, R7, R8 ;  /* 0x0000000807077221 */ /* 0x000fe20000000000 */
[----:B------:R-:W-:-:S03]  /*03c0*/  FMUL R6, R6, 1.1920928955078125e-07 ;  /* 0x3400000006067820 */ /* 0x000fc60000400000 */
[----:B------:R-:W-:-:S04]  /*03d0*/  FFMA.FTZ R8, R7, -R10, 0.10546888411045074463 ;  /* 0x3dd8001207087423 */ /* 0x000fc8000001080a */
[----:B------:R-:W-:-:S04]  /*03e0*/  FFMA.FTZ R8, R7, R8, -0.13229703903198242188 ;  /* 0xbe0778e007087423 */ /* 0x000fc80000010008 */
[----:B------:R-:W-:-:S04]  /*03f0*/  FFMA.FTZ R8, R7, R8, 0.14491446316242218018 ;  /* 0x3e14647507087423 */ /* 0x000fc80000010008 */
[----:B------:R-:W-:-:S04]  /*0400*/  FFMA.FTZ R8, R7, R8, -0.16641564667224884033 ;  /* 0xbe2a68dd07087423 */ /* 0x000fc80000010008 */
[----:B------:R-:W-:-:S04]  /*0410*/  FFMA.FTZ R8, R7, R8, 0.19988867640495300293 ;  /* 0x3e4caf9e07087423 */ /* 0x000fc80000010008 */
[----:B------:R-:W-:-:S04]  /*0420*/  FFMA.FTZ R8, R7, R8, -0.25000196695327758789 ;  /* 0xbe80004207087423 */ /* 0x000fc80000010008 */
[----:B------:R-:W-:-:S04]  /*0430*/  FFMA.FTZ R8, R7, R8, 0.33333510160446166992 ;  /* 0x3eaaaae607087423 */ /* 0x000fc80000010008 */
[----:B------:R-:W-:-:S04]  /*0440*/  FFMA.FTZ R8, R7, R8, -0.5 ;  /* 0xbf00000007087423 */ /* 0x000fc80000010008 */
[----:B------:R-:W-:-:S04]  /*0450*/  FMUL R8, R7, R8 ;  /* 0x0000000807087220 */ /* 0x000fc80000400000 */
[----:B------:R-:W-:-:S04]  /*0460*/  FFMA.FTZ R7, R7, R8, R7 ;  /* 0x0000000807077223 */ /* 0x000fc80000010007 */
[----:B------:R-:W-:Y:S01]  /*0470*/  FFMA.FTZ R7, R6, 0.69314718246459960938, R7 ;  /* 0x3f31721806077823 */ /* 0x000fe20000010007 */
[----:B------:R-:W-:Y:S06]  /*0480*/  @!P1 BRA `(.L_x_1) ;  /* 0x0000000000149947 */ /* 0x000fec0003800000 */
[C---:B------:R-:W-:Y:S02]  /*0490*/  ISETP.GE.AND P1, PT, R5.reuse, -0x407fffff, PT ;  /* 0xbf8000010500780c */ /* 0x040fe40003f26270 */
[----:B------:R-:W-:-:S11]  /*04a0*/  FSETP.NEU.AND P2, PT, R5, RZ, PT ;  /* 0x000000ff0500720b */ /* 0x000fd60003f4d000 */
[----:B------:R-:W-:-:S05]  /*04b0*/  @P1 MOV R0, 0x7f800000 ;  /* 0x7f80000000001802 */ /* 0x000fca0000000f00 */
[----:B------:R-:W-:-:S05]  /*04c0*/  @P1 FFMA.FTZ R7, R5, R0, +INF ;  /* 0x7f80000005071423 */ /* 0x000fca0000010000 */
[----:B------:R-:W-:-:S07]  /*04d0*/  FSEL R7, R7, -RZ, P2 ;  /* 0x800000ff07077208 */ /* 0x000fce0001000000 */
.L_x_1:
[----:B------:R-:W-:Y:S05]  /*04e0*/  BSYNC B0 ;  /* 0x0000000000007941 */ /* 0x000fea0003800000 */
.L_x_0:
[----:B------:R-:W-:Y:S01]  /*04f0*/  FSEL R11, R4, R7, P0 ;  /* 0x00000007040b7208 */ /* 0x000fe20000000000 */
[----:B------:R-:W-:Y:S01]  /*0500*/  BSSY B0, `(.L_x_2) ;  /* 0x0000016000007945 */ /* 0x000fe20003800000 */
[----:B------:R-:W-:-:S03]  /*0510*/  SHF.R.S32.HI R7, RZ, 0x1f, R2 ;  /* 0x0000001fff077819 */ /* 0x000fc60000011402 */
[----:B------:R-:W-:-:S05]  /*0520*/  FADD.FTZ R8, |R11|, -RZ ;  /* 0x800000ff0b087221 */ /* 0x000fca0000010200 */
[----:B------:R-:W-:-:S13]  /*0530*/  FSETP.GE.AND P0, PT, R8, 0.60000002384185791016, PT ;  /* 0x3f19999a0800780b */ /* 0x000fda0003f06000 */
[----:B------:R-:W-:Y:S05]  /*0540*/  @!P0 BRA `(.L_x_3) ;  /* 0x0000000000288947 */ /* 0x000fea0003800000 */
[C---:B------:R-:W-:Y:S01]  /*0550*/  FMUL R5, R8.reuse, 2.8853900432586669922 ;  /* 0x4038aa3b08057820 */ /* 0x040fe20000400000 */
[----:B------:R-:W-:Y:S01]  /*0560*/  HFMA2.MMA R9, -RZ, RZ, 1.875, 0 ;  /* 0x3f800000ff097435 */ /* 0x000fe200000001ff */
[----:B------:R-:W-:-:S04]  /*0570*/  FSETP.GE.AND P0, PT, R8, 9.010913848876953125, PT ;  /* 0x41102cb40800780b */ /* 0x000fc80003f06000 */
[----:B------:R-:W0:Y:S02]  /*0580*/  MUFU.EX2 R5, R5 ;  /* 0x0000000500057308 */ /* 0x000e240000000800 */
[----:B0-----:R-:W-:-:S06]  /*0590*/  FADD R6, R5, 1 ;  /* 0x3f80000005067421 */ /* 0x001fcc0000000000 */
[----:B------:R-:W0:Y:S02]  /*05a0*/  MUFU.RCP R6, R6 ;  /* 0x0000000600067308 */ /* 0x000e240000001000 */
[----:B0-----:R-:W-:-:S05]  /*05b0*/  FFMA.FTZ R0, R6, -2, R9 ;  /* 0xc000000006007823 */ /* 0x001fca0000010009 */
[----:B------:R-:W-:-:S04]  /*05c0*/  FSEL R0, R0, 1, !P0 ;  /* 0x3f80000000007808 */ /* 0x000fc80004000000 */
[----:B------:R-:W-:Y:S01]  /*05d0*/  LOP3.LUT R0, R0, 0x80000000, R11, 0xf8, !PT ;  /* 0x8000000000007812 */ /* 0x000fe200078ef80b */
[----:B------:R-:W-:Y:S06]  /*05e0*/  BRA `(.L_x_4) ;  /* 0x00000000001c7947 */ /* 0x000fec0003800000 */
.L_x_3:
[----:B------:R-:W-:Y:S01]  /*05f0*/  MOV R0, 0x3c80f082 ;  /* 0x3c80f08200007802 */ /* 0x000fe20000000f00 */
[----:B------:R-:W-:-:S04]  /*0600*/  FMUL R5, R11, R11 ;  /* 0x0000000b0b057220 */ /* 0x000fc80000400000 */
[----:B------:R-:W-:-:S04]  /*0610*/  FFMA.FTZ R0, R5, R0, -0.052303962409496307373 ;  /* 0xbd563cae05007423 */ /* 0x000fc80000010000 */
[----:B------:R-:W-:-:S04]  /*0620*/  FFMA.FTZ R0, R5, R0, 0.1331529766321182251 ;  /* 0x3e08594105007423 */ /* 0x000fc80000010000 */
[----:B------:R-:W-:-:S04]  /*0630*/  FFMA.FTZ R0, R5, R0, -0.33332768082618713379 ;  /* 0xbeaaa9ed05007423 */ /* 0x000fc80000010000 */
[----:B------:R-:W-:-:S04]  /*0640*/  FFMA.FTZ R0, R5, R0, RZ ;  /* 0x0000000005007223 */ /* 0x000fc800000100ff */
[----:B------:R-:W-:-:S07]  /*0650*/  FFMA.FTZ R0, R11, R0, R11 ;  /* 0x000000000b007223 */ /* 0x000fce000001000b */
.L_x_4:
[----:B------:R-:W-:Y:S05]  /*0660*/  BSYNC B0 ;  /* 0x0000000000007941 */ /* 0x000fea0003800000 */
.L_x_2:
[----:B------:R-:W-:Y:S01]  /*0670*/  ULDC.64 UR6, c[0x0][0x210] ;  /* 0x0000840000067ab9 */ /* 0x000fe20000000a00 */
[----:B-----5:R-:W-:Y:S01]  /*0680*/  FFMA R3, R4, R0, R3 ;  /* 0x0000000004037223 */ /* 0x020fe20000000003 */
[----:B------:R-:W-:-:S04]  /*0690*/  LEA R6, P0, R2, UR6, 0x2 ;  /* 0x0000000602067c11 */ /* 0x000fc8000f8010ff */
[----:B------:R-:W-:-:S05]  /*06a0*/  LEA.HI.X R7, R2, UR7, R7, 0x2, P0 ;  /* 0x0000000702077c11 */ /* 0x000fca00080f1407 */
[----:B------:R-:W-:Y:S01]  /*06b0*/  STG.E desc[UR4][R6.64], R3 ;  /* 0x0000000306007986 */ /* 0x000fe2000c101904 */
[----:B------:R-:W-:Y:S05]  /*06c0*/  EXIT ;  /* 0x000000000000794d */ /* 0x000fea0003800000 */
.L_x_5:
[----:B------:R-:W-:-:S00]  /*06d0*/  BRA `(.L_x_5) ;  /* 0xfffffffc00fc7947 */ /* 0x000fc0000383ffff */
[----:B------:R-:W-:-:S00]  /*06e0*/  NOP ;  /* 0x0000000000007918 */ /* 0x000fc00000000000 */
        /* <DEDUP_REMOVED lines=9> */
.L_x_6:


//--------------------- .nv.global.init           --------------------------
	.section	.nv.global.init,"aw",@progbits
.nv.global.init:
	.type		_$_str,@object
	.size		_$_str,(_$_str_$_2 - _$_str)
_$_str:
        /*0000*/ 	.byte	0x5f, 0x5f, 0x43, 0x55, 0x44, 0x41, 0x5f, 0x46, 0x54, 0x5a, 0x00
	.type		_$_str_$_2,@object
	.size		_$_str_$_2,(.L_1 - _$_str_$_2)
_$_str_$_2:
        /*000b*/ 	.byte	0x5f, 0x5f, 0x43, 0x55, 0x44, 0x41, 0x5f, 0x50, 0x52, 0x45, 0x43, 0x5f, 0x53, 0x51, 0x52, 0x54
        /*001b*/ 	.byte	0x00
.L_1:


//--------------------- .nv.constant0.triton_poi_fused__native_batch_norm_legit_no_training_add_mul_softplus_tanh_39 --------------------------
	.section	.nv.constant0.triton_poi_fused__native_batch_norm_legit_no_training_add_mul_softplus_tanh_39,"a",@progbits
	.sectionflags	@""
	.align	4
.nv.constant0.triton_poi_fused__native_batch_norm_legit_no_training_add_mul_softplus_tanh_39:
	.zero		588
